//
// Generated by NVIDIA NVVM Compiler
//
// Compiler Build ID: CL-36424714
// Cuda compilation tools, release 13.0, V13.0.88
// Based on NVVM 20.0.0
//

.version 9.0
.target sm_100
.address_size 64

	// .globl	testMemset

.visible .entry testMemset(
	.param .u64 .ptr .align 1 testMemset_param_0,
	.param .f32 testMemset_param_1,
	.param .u32 testMemset_param_2
)
{
	.reg .pred 	%p<2>;
	.reg .b32 	%r<9>;
	.reg .b32 	%f<2>;
	.reg .b64 	%rd<5>;

	ld.param.u64 	%rd1, [testMemset_param_0];
	ld.param.f32 	%f1, [testMemset_param_1];
	ld.param.u32 	%r2, [testMemset_param_2];
	mov.u32 	%r3, %ctaid.y;
	mov.u32 	%r4, %nctaid.x;
	mov.u32 	%r5, %ctaid.x;
	mad.lo.s32 	%r6, %r3, %r4, %r5;
	mov.u32 	%r7, %ntid.x;
	mov.u32 	%r8, %tid.x;
	mad.lo.s32 	%r1, %r6, %r7, %r8;
	setp.ge.s32 	%p1, %r1, %r2;
	@%p1 bra 	$L__BB0_2;
	cvta.to.global.u64 	%rd2, %rd1;
	mul.wide.s32 	%rd3, %r1, 4;
	add.s64 	%rd4, %rd2, %rd3;
	st.global.f32 	[%rd4], %f1;
$L__BB0_2:
	ret;

}


// ===== COMPILED SASS (sm_100) =====

	.target	sm_100

	.elftype	@"ET_EXEC"


//--------------------- .note.nv.tkinfo           --------------------------
	.section	.note.nv.tkinfo,"",@"SHT_NOTE"
	.sectionflags	@"SHF_NOTE_NV_TKINFO"
	.tkinfo
        /*0018*/ 	.word	0x00000002
        /*0030*/ 	.string	""
        /*0030*/ 	.string	"ptxas"
        /*0030*/ 	.string	"Cuda compilation tools, release 13.0, V13.0.88"
        /*0030*/ 	.string	"Build cuda_13.0.r13.0/compiler.36424714_0"
        /*0030*/ 	.string	"-arch sm_100 -m 64 "



//--------------------- .note.nv.cuinfo           --------------------------
	.section	.note.nv.cuinfo,"",@"SHT_NOTE"
	.sectionflags	@"SHF_NOTE_NV_CUINFO"
        /*0018*/ 	.short	0x0002
        /*001a*/ 	.short	0x0064
        /*001c*/ 	.short	0x0082
	.zero		2


//--------------------- .nv.info                  --------------------------
	.section	.nv.info,"",@"SHT_CUDA_INFO"
	.align	4


	//----- nvinfo : EIATTR_REGCOUNT
	.align		4
        /*0000*/ 	.byte	0x04, 0x2f
        /*0002*/ 	.short	(.L_1 - .L_0)
	.align		4
.L_0:
        /*0004*/ 	.word	index@(testMemset)
        /*0008*/ 	.word	0x0000000a


	//----- nvinfo : EIATTR_FRAME_SIZE
	.align		4
.L_1:
        /*000c*/ 	.byte	0x04, 0x11
        /*000e*/ 	.short	(.L_3 - .L_2)
	.align		4
.L_2:
        /*0010*/ 	.word	index@(testMemset)
        /*0014*/ 	.word	0x00000000


	//----- nvinfo : EIATTR_MIN_STACK_SIZE
	.align		4
.L_3:
        /*0018*/ 	.byte	0x04, 0x12
        /*001a*/ 	.short	(.L_5 - .L_4)
	.align		4
.L_4:
        /*001c*/ 	.word	index@(testMemset)
        /*0020*/ 	.word	0x00000000
.L_5:


//--------------------- .nv.compat                --------------------------
	.section	.nv.compat,"",@"SHT_CUDA_COMPAT_INFO"
	.align	4
        /*0000*/ 	.byte	0x02, 0x09, 0x00, 0x00, 0x02, 0x02, 0x01, 0x00, 0x02, 0x05, 0x05, 0x00, 0x03, 0x07, 0x01, 0x01
        /*0010*/ 	.byte	0x02, 0x03, 0x00, 0x00, 0x02, 0x06, 0x01, 0x00, 0x04, 0x0b, 0x08, 0x00, 0x09, 0x00, 0x00, 0x00
        /*0020*/ 	.byte	0x00, 0x00, 0x00, 0x00


//--------------------- .nv.info.testMemset       --------------------------
	.section	.nv.info.testMemset,"",@"SHT_CUDA_INFO"
	.sectionflags	@""
	.align	4


	//----- nvinfo : EIATTR_CUDA_API_VERSION
	.align		4
        /*0000*/ 	.byte	0x04, 0x37
        /*0002*/ 	.short	(.L_7 - .L_6)
.L_6:
        /*0004*/ 	.word	0x00000082


	//----- nvinfo : EIATTR_KPARAM_INFO
	.align		4
.L_7:
        /*0008*/ 	.byte	0x04, 0x17
        /*000a*/ 	.short	(.L_9 - .L_8)
.L_8:
        /*000c*/ 	.word	0x00000000
        /*0010*/ 	.short	0x0002
        /*0012*/ 	.short	0x000c
        /*0014*/ 	.byte	0x00, 0xf0, 0x11, 0x00


	//----- nvinfo : EIATTR_KPARAM_INFO
	.align		4
.L_9:
        /*0018*/ 	.byte	0x04, 0x17
        /*001a*/ 	.short	(.L_11 - .L_10)
.L_10:
        /*001c*/ 	.word	0x00000000
        /*0020*/ 	.short	0x0001
        /*0022*/ 	.short	0x0008
        /*0024*/ 	.byte	0x00, 0xf0, 0x11, 0x00


	//----- nvinfo : EIATTR_KPARAM_INFO
	.align		4
.L_11:
        /*0028*/ 	.byte	0x04, 0x17
        /*002a*/ 	.short	(.L_13 - .L_12)
.L_12:
        /*002c*/ 	.word	0x00000000
        /*0030*/ 	.short	0x0000
        /*0032*/ 	.short	0x0000
        /*0034*/ 	.byte	0x00, 0xf5, 0x21, 0x00


	//----- nvinfo : EIATTR_SPARSE_MMA_MASK
	.align		4
.L_13:
        /*0038*/ 	.byte	0x03, 0x50
        /*003a*/ 	.short	0x0000


	//----- nvinfo : EIATTR_MAXREG_COUNT
	.align		4
        /*003c*/ 	.byte	0x03, 0x1b
        /*003e*/ 	.short	0x00ff


	//----- nvinfo : EIATTR_MERCURY_ISA_VERSION
	.align		4
        /*0040*/ 	.byte	0x03, 0x5f
        /*0042*/ 	.short	0x0101


	//----- nvinfo : EIATTR_VRC_CTA_INIT_COUNT
	.align		4
        /*0044*/ 	.byte	0x02, 0x4a
	.zero		1
	.zero		1


	//----- nvinfo : EIATTR_EXIT_INSTR_OFFSETS
	.align		4
        /*0048*/ 	.byte	0x04, 0x1c
        /*004a*/ 	.short	(.L_15 - .L_14)


	//   ....[0]....
.L_14:
        /*004c*/ 	.word	0x000000a0


	//   ....[1]....
        /*0050*/ 	.word	0x00000100


	//----- nvinfo : EIATTR_CBANK_PARAM_SIZE
	.align		4
.L_15:
        /*0054*/ 	.byte	0x03, 0x19
        /*0056*/ 	.short	0x0010


	//----- nvinfo : EIATTR_PARAM_CBANK
	.align		4
        /*0058*/ 	.byte	0x04, 0x0a
        /*005a*/ 	.short	(.L_17 - .L_16)
	.align		4
.L_16:
        /*005c*/ 	.word	index@(.nv.constant0.testMemset)
        /*0060*/ 	.short	0x0380
        /*0062*/ 	.short	0x0010


	//----- nvinfo : EIATTR_SW_WAR
	.align		4
.L_17:
        /*0064*/ 	.byte	0x04, 0x36
        /*0066*/ 	.short	(.L_19 - .L_18)
.L_18:
        /*0068*/ 	.word	0x00000008
.L_19:


//--------------------- .nv.callgraph             --------------------------
	.section	.nv.callgraph,"",@"SHT_CUDA_CALLGRAPH"
	.align	4
	.sectionentsize	8
	.align		4
        /*0000*/ 	.word	0x00000000
	.align		4
        /*0004*/ 	.word	0xffffffff
	.align		4
        /*0008*/ 	.word	0x00000000
	.align		4
        /*000c*/ 	.word	0xfffffffe
	.align		4
        /*0010*/ 	.word	0x00000000
	.align		4
        /*0014*/ 	.word	0xfffffffd
	.align		4
        /*0018*/ 	.word	0x00000000
	.align		4
        /*001c*/ 	.word	0xfffffffc


//--------------------- .text.testMemset          --------------------------
	.section	.text.testMemset,"ax",@progbits
	.align	128
        .global         testMemset
        .type           testMemset,@function
        .size           testMemset,(.L_x_1 - testMemset)
        .other          testMemset,@"STO_CUDA_ENTRY STV_DEFAULT"
testMemset:
.text.testMemset:
[----:B------:R-:W-:Y:S01]  /*0000*/  LDC R1, c[0x0][0x37c] ;  /* 0x0000df00ff017b82 */ /* 0x000fe20000000800 */
[----:B------:R-:W0:Y:S07]  /*0010*/  S2R R0, SR_TID.X ;  /* 0x0000000000007919 */ /* 0x000e2e0000002100 */
[----:B------:R-:W-:Y:S01]  /*0020*/  S2UR UR4, SR_CTAID.Y ;  /* 0x00000000000479c3 */ /* 0x000fe20000002600 */
[----:B------:R-:W1:Y:S01]  /*0030*/  LDCU UR5, c[0x0][0x370] ;  /* 0x00006e00ff0577ac */ /* 0x000e620008000800 */
[----:B------:R-:W2:Y:S06]  /*0040*/  LDCU UR7, c[0x0][0x38c] ;  /* 0x00007180ff0777ac */ /* 0x000eac0008000800 */
[----:B------:R-:W1:Y:S08]  /*0050*/  S2UR UR6, SR_CTAID.X ;  /* 0x00000000000679c3 */ /* 0x000e700000002500 */
[----:B------:R-:W0:Y:S01]  /*0060*/  LDC R5, c[0x0][0x360] ;  /* 0x0000d800ff057b82 */ /* 0x000e220000000800 */
[----:B-1----:R-:W-:-:S06]  /*0070*/  UIMAD UR4, UR4, UR5, UR6 ;  /* 0x00000005040472a4 */ /* 0x002fcc000f8e0206 */
[----:B0-----:R-:W-:-:S05]  /*0080*/  IMAD R5, R5, UR4, R0 ;  /* 0x0000000405057c24 */ /* 0x001fca000f8e0200 */
[----:B--2---:R-:W-:-:S13]  /*0090*/  ISETP.GE.AND P0, PT, R5, UR7, PT ;  /* 0x0000000705007c0c */ /* 0x004fda000bf06270 */
[----:B------:R-:W-:Y:S05]  /*00a0*/  @P0 EXIT ;  /* 0x000000000000094d */ /* 0x000fea0003800000 */
[----:B------:R-:W0:Y:S01]  /*00b0*/  LDC.64 R2, c[0x0][0x380] ;  /* 0x0000e000ff027b82 */ /* 0x000e220000000a00 */
[----:B------:R-:W1:Y:S07]  /*00c0*/  LDCU.64 UR4, c[0x0][0x358] ;  /* 0x00006b00ff0477ac */ /* 0x000e6e0008000a00 */
[----:B------:R-:W1:Y:S01]  /*00d0*/  LDC R7, c[0x0][0x388] ;  /* 0x0000e200ff077b82 */ /* 0x000e620000000800 */
[----:B0-----:R-:W-:-:S05]  /*00e0*/  IMAD.WIDE R2, R5, 0x4, R2 ;  /* 0x0000000405027825 */ /* 0x001fca00078e0202 */
[----:B-1----:R-:W-:Y:S01]  /*00f0*/  STG.E desc[UR4][R2.64], R7 ;  /* 0x0000000702007986 */ /* 0x002fe2000c101904 */
[----:B------:R-:W-:Y:S05]  /*0100*/  EXIT ;  /* 0x000000000000794d */ /* 0x000fea0003800000 */
.L_x_0:
[----:B------:R-:W-:-:S00]  /*0110*/  BRA `(.L_x_0) ;  /* 0xfffffffc00fc7947 */ /* 0x000fc0000383ffff */
[----:B------:R-:W-:-:S00]  /*0120*/  NOP ;  /* 0x0000000000007918 */ /* 0x000fc00000000000 */
        /* <DEDUP_REMOVED lines=13> */
.L_x_1:


//--------------------- .nv.shared.reserved.0     --------------------------
	.section	.nv.shared.reserved.0,"aw",@nobits
	.weak		__nv_reservedSMEM_offset_0_alias
	.size		__nv_reservedSMEM_offset_0_alias, 0, 64
	.other		__nv_reservedSMEM_offset_0_alias,@"STO_CUDA_RESERVED_SHARED STV_DEFAULT"
__nv_reservedSMEM_offset_0_alias:
	.zero		0
	.zero		64


//--------------------- .nv.constant0.testMemset  --------------------------
	.section	.nv.constant0.testMemset,"a",@progbits
	.sectionflags	@""
	.align	4
.nv.constant0.testMemset:
	.zero		912


//--------------------- SYMBOLS --------------------------

	.type		.nv.reservedSmem.offset0,@object
	.size		.nv.reservedSmem.offset0,0x4
